	.headerflags	@"EF_CUDA_TEXMODE_UNIFIED EF_CUDA_64BIT_ADDRESS EF_CUDA_ACCELERATORS EF_CUDA_SM90 EF_CUDA_VIRTUAL_SM(EF_CUDA_SM90)"
	.elftype	@"ET_EXEC"


//--------------------- .nv.info                  --------------------------
	.section	.nv.info,"",@"SHT_CUDA_INFO"
	.align	4


	//----- nvinfo : EIATTR_REGCOUNT
	.align		4
        /*0000*/ 	.byte	0x04, 0x2f
        /*0002*/ 	.short	(.L_3 - .L_2)
	.align		4
.L_2:
        /*0004*/ 	.word	index@(triton_poi_fused__native_batch_norm_legit_no_training_add_convolution_rrelu_with_noise_functional_3)
        /*0008*/ 	.word	0x00000020


	//----- nvinfo : EIATTR_MIN_STACK_SIZE
	.align		4
.L_3:
        /*000c*/ 	.byte	0x04, 0x12
        /*000e*/ 	.short	(.L_5 - .L_4)
	.align		4
.L_4:
        /*0010*/ 	.word	index@(triton_poi_fused__native_batch_norm_legit_no_training_add_convolution_rrelu_with_noise_functional_3)
        /*0014*/ 	.word	0x00000000


	//----- nvinfo : EIATTR_FRAME_SIZE
	.align		4
.L_5:
        /*0018*/ 	.byte	0x04, 0x11
        /*001a*/ 	.short	(.L_7 - .L_6)
	.align		4
.L_6:
        /*001c*/ 	.word	index@(triton_poi_fused__native_batch_norm_legit_no_training_add_convolution_rrelu_with_noise_functional_3)
        /*0020*/ 	.word	0x00000000


	//----- nvinfo : EIATTR_MIN_STACK_SIZE
	.align		4
.L_7:
        /*0024*/ 	.byte	0x04, 0x12
        /*0026*/ 	.short	(.L_9 - .L_8)
	.align		4
.L_8:
        /*0028*/ 	.word	index@(triton_poi_fused__native_batch_norm_legit_no_training_add_convolution_rrelu_with_noise_functional_3)
        /*002c*/ 	.word	0x00000000
.L_9:


//--------------------- .nv.info.triton_poi_fused__native_batch_norm_legit_no_training_add_convolution_rrelu_with_noise_functional_3 --------------------------
	.section	.nv.info.triton_poi_fused__native_batch_norm_legit_no_training_add_convolution_rrelu_with_noise_functional_3,"",@"SHT_CUDA_INFO"
	.sectionflags	@""
	.align	4


	//----- nvinfo : EIATTR_CUDA_API_VERSION
	.align		4
        /*0000*/ 	.byte	0x04, 0x37
        /*0002*/ 	.short	(.L_11 - .L_10)
.L_10:
        /*0004*/ 	.word	0x0000007c


	//----- nvinfo : EIATTR_KPARAM_INFO
	.align		4
.L_11:
        /*0008*/ 	.byte	0x04, 0x17
        /*000a*/ 	.short	(.L_13 - .L_12)
.L_12:
        /*000c*/ 	.word	0x00000000
        /*0010*/ 	.short	0x0009
        /*0012*/ 	.short	0x0048
        /*0014*/ 	.byte	0x00, 0xf0, 0x11, 0x00


	//----- nvinfo : EIATTR_KPARAM_INFO
	.align		4
.L_13:
        /*0018*/ 	.byte	0x04, 0x17
        /*001a*/ 	.short	(.L_15 - .L_14)
.L_14:
        /*001c*/ 	.word	0x00000000
        /*0020*/ 	.short	0x0008
        /*0022*/ 	.short	0x0040
        /*0024*/ 	.byte	0x00, 0xf4, 0x21, 0x00


	//----- nvinfo : EIATTR_KPARAM_INFO
	.align		4
.L_15:
        /*0028*/ 	.byte	0x04, 0x17
        /*002a*/ 	.short	(.L_17 - .L_16)
.L_16:
        /*002c*/ 	.word	0x00000000
        /*0030*/ 	.short	0x0007
        /*0032*/ 	.short	0x0038
        /*0034*/ 	.byte	0x00, 0xf4, 0x21, 0x00


	//----- nvinfo : EIATTR_KPARAM_INFO
	.align		4
.L_17:
        /*0038*/ 	.byte	0x04, 0x17
        /*003a*/ 	.short	(.L_19 - .L_18)
.L_18:
        /*003c*/ 	.word	0x00000000
        /*0040*/ 	.short	0x0006
        /*0042*/ 	.short	0x0030
        /*0044*/ 	.byte	0x00, 0xf4, 0x21, 0x00


	//----- nvinfo : EIATTR_KPARAM_INFO
	.align		4
.L_19:
        /*0048*/ 	.byte	0x04, 0x17
        /*004a*/ 	.short	(.L_21 - .L_20)
.L_20:
        /*004c*/ 	.word	0x00000000
        /*0050*/ 	.short	0x0005
        /*0052*/ 	.short	0x0028
        /*0054*/ 	.byte	0x00, 0xf4, 0x21, 0x00


	//----- nvinfo : EIATTR_KPARAM_INFO
	.align		4
.L_21:
        /*0058*/ 	.byte	0x04, 0x17
        /*005a*/ 	.short	(.L_23 - .L_22)
.L_22:
        /*005c*/ 	.word	0x00000000
        /*0060*/ 	.short	0x0004
        /*0062*/ 	.short	0x0020
        /*0064*/ 	.byte	0x00, 0xf4, 0x21, 0x00


	//----- nvinfo : EIATTR_KPARAM_INFO
	.align		4
.L_23:
        /*0068*/ 	.byte	0x04, 0x17
        /*006a*/ 	.short	(.L_25 - .L_24)
.L_24:
        /*006c*/ 	.word	0x00000000
        /*0070*/ 	.short	0x0003
        /*0072*/ 	.short	0x0018
        /*0074*/ 	.byte	0x00, 0xf4, 0x21, 0x00


	//----- nvinfo : EIATTR_KPARAM_INFO
	.align		4
.L_25:
        /*0078*/ 	.byte	0x04, 0x17
        /*007a*/ 	.short	(.L_27 - .L_26)
.L_26:
        /*007c*/ 	.word	0x00000000
        /*0080*/ 	.short	0x0002
        /*0082*/ 	.short	0x0010
        /*0084*/ 	.byte	0x00, 0xf4, 0x21, 0x00


	//----- nvinfo : EIATTR_KPARAM_INFO
	.align		4
.L_27:
        /*0088*/ 	.byte	0x04, 0x17
        /*008a*/ 	.short	(.L_29 - .L_28)
.L_28:
        /*008c*/ 	.word	0x00000000
        /*0090*/ 	.short	0x0001
        /*0092*/ 	.short	0x0008
        /*0094*/ 	.byte	0x00, 0xf4, 0x21, 0x00


	//----- nvinfo : EIATTR_KPARAM_INFO
	.align		4
.L_29:
        /*0098*/ 	.byte	0x04, 0x17
        /*009a*/ 	.short	(.L_31 - .L_30)
.L_30:
        /*009c*/ 	.word	0x00000000
        /*00a0*/ 	.short	0x0000
        /*00a2*/ 	.short	0x0000
        /*00a4*/ 	.byte	0x00, 0xf4, 0x21, 0x00


	//----- nvinfo : EIATTR_SPARSE_MMA_MASK
	.align		4
.L_31:
        /*00a8*/ 	.byte	0x03, 0x50
        /*00aa*/ 	.short	0x0000


	//----- nvinfo : EIATTR_MAXREG_COUNT
	.align		4
        /*00ac*/ 	.byte	0x03, 0x1b
        /*00ae*/ 	.short	0x00ff


	//----- nvinfo : EIATTR_EXIT_INSTR_OFFSETS
	.align		4
        /*00b0*/ 	.byte	0x04, 0x1c
        /*00b2*/ 	.short	(.L_33 - .L_32)


	//   ....[0]....
.L_32:
        /*00b4*/ 	.word	0x00000620


	//   ....[1]....
        /*00b8*/ 	.word	0x00000640


	//----- nvinfo : EIATTR_REQNTID
	.align		4
.L_33:
        /*00bc*/ 	.byte	0x04, 0x10
        /*00be*/ 	.short	(.L_35 - .L_34)
.L_34:
        /*00c0*/ 	.word	0x00000020
        /*00c4*/ 	.word	0x00000001
        /*00c8*/ 	.word	0x00000001


	//----- nvinfo : EIATTR_CBANK_PARAM_SIZE
	.align		4
.L_35:
        /*00cc*/ 	.byte	0x03, 0x19
        /*00ce*/ 	.short	0x004c


	//----- nvinfo : EIATTR_PARAM_CBANK
	.align		4
        /*00d0*/ 	.byte	0x04, 0x0a
        /*00d2*/ 	.short	(.L_37 - .L_36)
	.align		4
.L_36:
        /*00d4*/ 	.word	index@(.nv.constant0.triton_poi_fused__native_batch_norm_legit_no_training_add_convolution_rrelu_with_noise_functional_3)
        /*00d8*/ 	.short	0x0210
        /*00da*/ 	.short	0x004c


	//----- nvinfo : EIATTR_SW_WAR
	.align		4
.L_37:
        /*00dc*/ 	.byte	0x04, 0x36
        /*00de*/ 	.short	(.L_39 - .L_38)
.L_38:
        /*00e0*/ 	.word	0x00000008
.L_39:


//--------------------- .nv.callgraph             --------------------------
	.section	.nv.callgraph,"",@"SHT_CUDA_CALLGRAPH"
	.align	4
	.sectionentsize	8
	.align		4
        /*0000*/ 	.word	0x00000000
	.align		4
        /*0004*/ 	.word	0xffffffff
	.align		4
        /*0008*/ 	.word	0x00000000
	.align		4
        /*000c*/ 	.word	0xfffffffe
	.align		4
        /*0010*/ 	.word	0x00000000
	.align		4
        /*0014*/ 	.word	0xfffffffd
	.align		4
        /*0018*/ 	.word	0x00000000
	.align		4
        /*001c*/ 	.word	0xfffffffc


//--------------------- .nv.constant4             --------------------------
	.section	.nv.constant4,"a",@progbits
	.align	8
	.align		8
.nv.constant4:
        /*0000*/ 	.dword	_$_str
	.align		8
        /*0008*/ 	.dword	_$_str_$_2


//--------------------- .text.triton_poi_fused__native_batch_norm_legit_no_training_add_convolution_rrelu_with_noise_functional_3 --------------------------
	.section	.text.triton_poi_fused__native_batch_norm_legit_no_training_add_convolution_rrelu_with_noise_functional_3,"ax",@progbits
	.align	128
        .global         triton_poi_fused__native_batch_norm_legit_no_training_add_convolution_rrelu_with_noise_functional_3
        .type           triton_poi_fused__native_batch_norm_legit_no_training_add_convolution_rrelu_with_noise_functional_3,@function
        .size           triton_poi_fused__native_batch_norm_legit_no_training_add_convolution_rrelu_with_noise_functional_3,(.L_x_1 - triton_poi_fused__native_batch_norm_legit_no_training_add_convolution_rrelu_with_noise_functional_3)
        .other          triton_poi_fused__native_batch_norm_legit_no_training_add_convolution_rrelu_with_noise_functional_3,@"STO_CUDA_ENTRY STV_DEFAULT"
triton_poi_fused__native_batch_norm_legit_no_training_add_convolution_rrelu_with_noise_functional_3:
.text.triton_poi_fused__native_batch_norm_legit_no_training_add_convolution_rrelu_with_noise_functional_3:
[----:B------:R-:W0:Y:S01]  /*0000*/  LDC R1, c[0x0][0x28] ;  /* 0x00000a00ff017b82 */ /* 0x000e220000000800 */
[----:B------:R-:W1:Y:S01]  /*0010*/  S2R R0, SR_TID.X ;  /* 0x0000000000007919 */ /* 0x000e620000002100 */
[----:B------:R-:W-:Y:S01]  /*0020*/  CS2R R24, SRZ ;  /* 0x0000000000187805 */ /* 0x000fe2000001ff00 */
[----:B------:R-:W-:-:S05]  /*0030*/  ULDC.64 UR4, c[0x0][0x208] ;  /* 0x0000820000047ab9 */ /* 0x000fca0000000a00 */
[----:B------:R-:W2:Y:S01]  /*0040*/  LDC.64 R6, c[0x0][0x220] ;  /* 0x00008800ff067b82 */ /* 0x000ea20000000a00 */
[----:B------:R-:W3:Y:S07]  /*0050*/  S2R R3, SR_CTAID.X ;  /* 0x0000000000037919 */ /* 0x000eee0000002500 */
[----:B------:R-:W4:Y:S08]  /*0060*/  LDC.64 R10, c[0x0][0x228] ;  /* 0x00008a00ff0a7b82 */ /* 0x000f300000000a00 */
[----:B------:R-:W5:Y:S08]  /*0070*/  LDC.64 R12, c[0x0][0x238] ;  /* 0x00008e00ff0c7b82 */ /* 0x000f700000000a00 */
[----:B------:R-:W2:Y:S08]  /*0080*/  LDC.64 R14, c[0x0][0x240] ;  /* 0x00009000ff0e7b82 */ /* 0x000eb00000000a00 */
[----:B------:R-:W2:Y:S01]  /*0090*/  LDC.64 R16, c[0x0][0x248] ;  /* 0x00009200ff107b82 */ /* 0x000ea20000000a00 */
[----:B-1----:R-:W-:-:S07]  /*00a0*/  SHF.L.U32 R0, R0, 0x1, RZ ;  /* 0x0000000100007819 */ /* 0x002fce00000006ff */
[----:B------:R-:W1:Y:S01]  /*00b0*/  LDC.64 R18, c[0x0][0x218] ;  /* 0x00008600ff127b82 */ /* 0x000e620000000a00 */
[----:B---3--:R-:W-:Y:S02]  /*00c0*/  SHF.R.S32.HI R5, RZ, 0x19, R3 ;  /* 0x00000019ff057819 */ /* 0x008fe40000011403 */
[----:B------:R-:W-:Y:S02]  /*00d0*/  CS2R R20, SRZ ;  /* 0x0000000000147805 */ /* 0x000fe4000001ff00 */
[----:B------:R-:W-:Y:S02]  /*00e0*/  LOP3.LUT R0, R0, 0x3e, RZ, 0xc0, !PT ;  /* 0x0000003e00007812 */ /* 0x000fe400078ec0ff */
[----:B------:R-:W-:Y:S02]  /*00f0*/  CS2R R22, SRZ ;  /* 0x0000000000167805 */ /* 0x000fe4000001ff00 */
[----:B------:R-:W-:Y:S02]  /*0100*/  SGXT R5, R5, 0x1 ;  /* 0x000000010505781a */ /* 0x000fe40000000200 */
[----:B------:R-:W-:-:S02]  /*0110*/  CS2R R26, SRZ ;  /* 0x00000000001a7805 */ /* 0x000fc4000001ff00 */
[----:B------:R-:W-:Y:S02]  /*0120*/  LEA R0, R3, R0, 0x6 ;  /* 0x0000000003007211 */ /* 0x000fe400078e30ff */
[----:B------:R-:W-:Y:S01]  /*0130*/  CS2R R28, SRZ ;  /* 0x00000000001c7805 */ /* 0x000fe2000001ff00 */
[----:B------:R-:W3:Y:S01]  /*0140*/  LDC.64 R2, c[0x0][0x230] ;  /* 0x00008c00ff027b82 */ /* 0x000ee20000000a00 */
[----:B------:R-:W-:Y:S01]  /*0150*/  ULDC.64 UR6, c[0x0][0x250] ;  /* 0x0000940000067ab9 */ /* 0x000fe20000000a00 */
[----:B------:R-:W-:Y:S02]  /*0160*/  LEA.HI R5, R5, R0, RZ, 0x2 ;  /* 0x0000000005057211 */ /* 0x000fe400078f10ff */
[----:B------:R-:W-:Y:S02]  /*0170*/  ISETP.GE.AND P0, PT, R0, 0x40, PT ;  /* 0x000000400000780c */ /* 0x000fe40003f06270 */
[----:B------:R-:W-:-:S04]  /*0180*/  SHF.R.S32.HI R5, RZ, 0x2, R5 ;  /* 0x00000002ff057819 */ /* 0x000fc80000011405 */
[----:B------:R-:W-:-:S04]  /*0190*/  LEA.HI R4, R5, R5, RZ, 0x2 ;  /* 0x0000000505047211 */ /* 0x000fc800078f10ff */
[----:B------:R-:W-:-:S04]  /*01a0*/  LOP3.LUT R4, R4, 0xfffffffc, RZ, 0xc0, !PT ;  /* 0xfffffffc04047812 */ /* 0x000fc800078ec0ff */
[----:B------:R-:W-:Y:S02]  /*01b0*/  IADD3 R9, R5, -R4, RZ ;  /* 0x8000000405097210 */ /* 0x000fe40007ffe0ff */
[----:B------:R-:W1:Y:S03]  /*01c0*/  LDC.64 R4, c[0x0][0x210] ;  /* 0x00008400ff047b82 */ /* 0x000e660000000a00 */
[----:B---3--:R-:W-:-:S05]  /*01d0*/  IMAD.WIDE R2, R9, 0x4, R2 ;  /* 0x0000000409027825 */ /* 0x008fca00078e0202 */
[----:B------:R-:W3:Y:S04]  /*01e0*/  @!P0 LDG.E.EL R24, desc[UR4][R2.64] ;  /* 0x0000000402188981 */ /* 0x000ee8000c2e1900 */
[----:B------:R5:W3:Y:S01]  /*01f0*/  @!P0 LDG.E.EL R25, desc[UR4][R2.64] ;  /* 0x0000000402198981 */ /* 0x000ae2000c2e1900 */
[----:B--2---:R-:W-:-:S04]  /*0200*/  IMAD.WIDE R6, R9, 0x4, R6 ;  /* 0x0000000409067825 */ /* 0x004fc800078e0206 */
[C---:B----4-:R-:W-:Y:S01]  /*0210*/  IMAD.WIDE R10, R9.reuse, 0x4, R10 ;  /* 0x00000004090a7825 */ /* 0x050fe200078e020a */
[----:B------:R-:W2:Y:S01]  /*0220*/  @!P0 LDG.E.EL R21, desc[UR4][R6.64] ;  /* 0x0000000406158981 */ /* 0x000ea2000c2e1900 */
[----:B-----5:R-:W-:Y:S02]  /*0230*/  CS2R R2, SRZ ;  /* 0x0000000000027805 */ /* 0x020fe4000001ff00 */
[----:B01----:R-:W-:Y:S01]  /*0240*/  IMAD.WIDE R4, R0, 0x4, R4 ;  /* 0x0000000400047825 */ /* 0x003fe200078e0204 */
[----:B------:R0:W4:Y:S03]  /*0250*/  @!P0 LDG.E.EL R20, desc[UR4][R6.64] ;  /* 0x0000000406148981 */ /* 0x000126000c2e1900 */
[C---:B------:R-:W-:Y:S01]  /*0260*/  IMAD.WIDE R12, R9.reuse, 0x4, R12 ;  /* 0x00000004090c7825 */ /* 0x040fe200078e020c */
[----:B------:R-:W4:Y:S03]  /*0270*/  @!P0 LDG.E.64 R2, desc[UR4][R4.64] ;  /* 0x0000000404028981 */ /* 0x000f26000c1e1b00 */
[C---:B------:R-:W-:Y:S01]  /*0280*/  IMAD.WIDE R14, R9.reuse, 0x4, R14 ;  /* 0x00000004090e7825 */ /* 0x040fe200078e020e */
[----:B------:R-:W5:Y:S03]  /*0290*/  @!P0 LDG.E.EL R23, desc[UR4][R10.64] ;  /* 0x000000040a178981 */ /* 0x000f66000c2e1900 */
[----:B------:R-:W-:Y:S01]  /*02a0*/  IMAD.WIDE R16, R9, 0x4, R16 ;  /* 0x0000000409107825 */ /* 0x000fe200078e0210 */
[----:B------:R1:W2:Y:S01]  /*02b0*/  @!P0 LDG.E.EL R22, desc[UR4][R10.64] ;  /* 0x000000040a168981 */ /* 0x0002a2000c2e1900 */
[----:B------:R-:W-:-:S02]  /*02c0*/  CS2R R8, SRZ ;  /* 0x0000000000087805 */ /* 0x000fc4000001ff00 */
[----:B0-----:R-:W-:Y:S01]  /*02d0*/  IMAD.WIDE R6, R0, 0x4, R18 ;  /* 0x0000000400067825 */ /* 0x001fe200078e0212 */
[----:B------:R-:W2:Y:S04]  /*02e0*/  @!P0 LDG.E.EL R26, desc[UR4][R12.64] ;  /* 0x000000040c1a8981 */ /* 0x000ea8000c2e1900 */
[----:B------:R-:W2:Y:S01]  /*02f0*/  @!P0 LDG.E.EL R27, desc[UR4][R12.64] ;  /* 0x000000040c1b8981 */ /* 0x000ea2000c2e1900 */
[----:B-1----:R-:W-:-:S03]  /*0300*/  CS2R R10, SRZ ;  /* 0x00000000000a7805 */ /* 0x002fc6000001ff00 */
[----:B------:R-:W2:Y:S04]  /*0310*/  @!P0 LDG.E.EL R29, desc[UR4][R14.64] ;  /* 0x000000040e1d8981 */ /* 0x000ea8000c2e1900 */
[----:B------:R0:W2:Y:S04]  /*0320*/  @!P0 LDG.E.EL R28, desc[UR4][R14.64] ;  /* 0x000000040e1c8981 */ /* 0x0000a8000c2e1900 */
[----:B------:R-:W2:Y:S04]  /*0330*/  @!P0 LDG.E.64 R8, desc[UR4][R6.64] ;  /* 0x0000000406088981 */ /* 0x000ea8000c1e1b00 */
[----:B------:R-:W2:Y:S04]  /*0340*/  @!P0 LDG.E.EL R10, desc[UR4][R16.64] ;  /* 0x00000004100a8981 */ /* 0x000ea8000c2e1900 */
[----:B------:R1:W2:Y:S01]  /*0350*/  @!P0 LDG.E.EL R11, desc[UR4][R16.64] ;  /* 0x00000004100b8981 */ /* 0x0002a2000c2e1900 */
[----:B0-----:R-:W-:Y:S01]  /*0360*/  HFMA2.MMA R14, -RZ, RZ, 1.625, 0 ;  /* 0x3e800000ff0e7435 */ /* 0x001fe200000001ff */
[----:B---3--:R-:W-:Y:S01]  /*0370*/  FADD R24, R24, 9.9999997473787516356e-06 ;  /* 0x3727c5ac18187421 */ /* 0x008fe20000000000 */
[----:B------:R-:W-:-:S03]  /*0380*/  FADD R25, R25, 9.9999997473787516356e-06 ;  /* 0x3727c5ac19197421 */ /* 0x000fc60000000000 */
[----:B------:R-:W0:Y:S08]  /*0390*/  MUFU.SQRT R12, R24 ;  /* 0x00000018000c7308 */ /* 0x000e300000002000 */
[----:B------:R-:W3:Y:S01]  /*03a0*/  MUFU.SQRT R13, R25 ;  /* 0x00000019000d7308 */ /* 0x000ee20000002000 */
[C---:B0-----:R-:W-:Y:S02]  /*03b0*/  FSETP.GT.AND P1, PT, R12.reuse, 8.50705917302346158658e+37, PT ;  /* 0x7e8000000c00780b */ /* 0x041fe40003f24000 */
[----:B------:R-:W-:-:S02]  /*03c0*/  FSETP.GEU.AND P3, PT, R12, 1.175494350822287508e-38, PT ;  /* 0x008000000c00780b */ /* 0x000fc40003f6e000 */
[C---:B---3--:R-:W-:Y:S02]  /*03d0*/  FSETP.GT.AND P2, PT, R13.reuse, 8.50705917302346158658e+37, PT ;  /* 0x7e8000000d00780b */ /* 0x048fe40003f44000 */
[----:B------:R-:W-:-:S07]  /*03e0*/  FSETP.GEU.AND P4, PT, R13, 1.175494350822287508e-38, PT ;  /* 0x008000000d00780b */ /* 0x000fce0003f8e000 */
[----:B------:R-:W-:-:S04]  /*03f0*/  @P1 FMUL R12, R12, 0.25 ;  /* 0x3e8000000c0c1820 */ /* 0x000fc80000400000 */
[----:B------:R-:W-:Y:S01]  /*0400*/  @!P3 FMUL R12, R12, 16777216 ;  /* 0x4b8000000c0cb820 */ /* 0x000fe20000400000 */
[----:B------:R-:W-:-:S04]  /*0410*/  @P2 FMUL R13, R13, 0.25 ;  /* 0x3e8000000d0d2820 */ /* 0x000fc80000400000 */
[----:B------:R-:W-:Y:S01]  /*0420*/  @!P4 FMUL R13, R13, 16777216 ;  /* 0x4b8000000d0dc820 */ /* 0x000fe20000400000 */
[----:B------:R-:W0:Y:S01]  /*0430*/  MUFU.RCP R12, R12 ;  /* 0x0000000c000c7308 */ /* 0x000e220000001000 */
[----:B------:R-:W-:-:S07]  /*0440*/  FSEL R15, R14, 1, P1 ;  /* 0x3f8000000e0f7808 */ /* 0x000fce0000800000 */
[----:B------:R-:W3:Y:S01]  /*0450*/  MUFU.RCP R13, R13 ;  /* 0x0000000d000d7308 */ /* 0x000ee20000001000 */
[----:B------:R-:W-:Y:S01]  /*0460*/  FSEL R14, R14, 1, P2 ;  /* 0x3f8000000e0e7808 */ /* 0x000fe20001000000 */
[----:B------:R-:W-:Y:S01]  /*0470*/  @!P3 FMUL R15, R15, 16777216 ;  /* 0x4b8000000f0fb820 */ /* 0x000fe20000400000 */
[----:B----4-:R-:W-:Y:S01]  /*0480*/  FADD R3, R20, R3 ;  /* 0x0000000314037221 */ /* 0x010fe20000000000 */
[----:B--2---:R-:W-:Y:S02]  /*0490*/  FADD R2, R21, R2 ;  /* 0x0000000215027221 */ /* 0x004fe40000000000 */
[----:B------:R-:W-:Y:S01]  /*04a0*/  @!P4 FMUL R14, R14, 16777216 ;  /* 0x4b8000000e0ec820 */ /* 0x000fe20000400000 */
[----:B0-----:R-:W-:Y:S01]  /*04b0*/  FMUL R15, R12, R15 ;  /* 0x0000000f0c0f7220 */ /* 0x001fe20000400000 */
[----:B-1----:R-:W-:Y:S01]  /*04c0*/  FADD R17, R3, -R22 ;  /* 0x8000001603117221 */ /* 0x002fe20000000000 */
[----:B-----5:R-:W-:Y:S01]  /*04d0*/  FADD R12, R2, -R23 ;  /* 0x80000017020c7221 */ /* 0x020fe20000000000 */
[----:B---3--:R-:W-:-:S03]  /*04e0*/  FMUL R14, R13, R14 ;  /* 0x0000000e0d0e7220 */ /* 0x008fc60000400000 */
[----:B------:R-:W-:Y:S01]  /*04f0*/  FMUL R12, R15, R12 ;  /* 0x0000000c0f0c7220 */ /* 0x000fe20000400000 */
[----:B------:R-:W-:-:S03]  /*0500*/  FMUL R17, R14, R17 ;  /* 0x000000110e117220 */ /* 0x000fc60000400000 */
[----:B------:R-:W-:Y:S01]  /*0510*/  FFMA R12, R12, R26, R29 ;  /* 0x0000001a0c0c7223 */ /* 0x000fe2000000001d */
[----:B------:R-:W-:Y:S01]  /*0520*/  FADD R10, R10, R9 ;  /* 0x000000090a0a7221 */ /* 0x000fe20000000000 */
[----:B------:R-:W-:Y:S01]  /*0530*/  FADD R11, R11, R8 ;  /* 0x000000080b0b7221 */ /* 0x000fe20000000000 */
[----:B------:R-:W-:-:S04]  /*0540*/  FFMA R17, R17, R27, R28 ;  /* 0x0000001b11117223 */ /* 0x000fc8000000001c */
[----:B------:R-:W-:Y:S02]  /*0550*/  FSETP.GT.AND P3, PT, R11, -R12, PT ;  /* 0x8000000c0b00720b */ /* 0x000fe40003f64000 */
[----:B------:R-:W-:Y:S02]  /*0560*/  FSETP.GT.AND P2, PT, R10, -R17, PT ;  /* 0x800000110a00720b */ /* 0x000fe40003f44000 */
[----:B------:R-:W-:Y:S02]  /*0570*/  IADD3 R8, P1, R0, UR6, RZ ;  /* 0x0000000600087c10 */ /* 0x000fe4000ff3e0ff */
[----:B------:R-:W-:Y:S02]  /*0580*/  SEL R15, RZ, 0x100, !P2 ;  /* 0x00000100ff0f7807 */ /* 0x000fe40005000000 */
[----:B------:R-:W-:Y:S02]  /*0590*/  SEL R14, RZ, 0x1, !P3 ;  /* 0x00000001ff0e7807 */ /* 0x000fe40005800000 */
[----:B------:R-:W-:-:S02]  /*05a0*/  LEA.HI.X.SX32 R9, R0, UR7, 0x1, P1 ;  /* 0x0000000700097c11 */ /* 0x000fc400088f0eff */
[----:B------:R-:W-:Y:S01]  /*05b0*/  IADD3 R15, R14, R15, RZ ;  /* 0x0000000f0e0f7210 */ /* 0x000fe20007ffe0ff */
[----:B------:R-:W-:Y:S01]  /*05c0*/  FADD R13, R17, R10 ;  /* 0x0000000a110d7221 */ /* 0x000fe20000000000 */
[----:B------:R-:W-:Y:S01]  /*05d0*/  FADD R12, R12, R11 ;  /* 0x0000000b0c0c7221 */ /* 0x000fe20000000000 */
[----:B------:R0:W-:Y:S04]  /*05e0*/  @!P0 STG.E.64 desc[UR4][R4.64], R2 ;  /* 0x0000000204008986 */ /* 0x0001e8000c101b04 */
[----:B------:R0:W-:Y:S01]  /*05f0*/  @!P0 STG.E.U16 desc[UR4][R8.64], R15 ;  /* 0x0000000f08008986 */ /* 0x0001e2000c101504 */
[----:B------:R-:W-:Y:S01]  /*0600*/  @!P2 FMUL R13, R13, 0.22916667163372039795 ;  /* 0x3e6aaaab0d0da820 */ /* 0x000fe20000400000 */
[----:B------:R-:W-:Y:S01]  /*0610*/  @!P3 FMUL R12, R12, 0.22916667163372039795 ;  /* 0x3e6aaaab0c0cb820 */ /* 0x000fe20000400000 */
[----:B0-----:R-:W-:Y:S06]  /*0620*/  @P0 EXIT ;  /* 0x000000000000094d */ /* 0x001fec0003800000 */
[----:B------:R-:W-:Y:S01]  /*0630*/  STG.E.64 desc[UR4][R6.64], R12 ;  /* 0x0000000c06007986 */ /* 0x000fe2000c101b04 */
[----:B------:R-:W-:Y:S05]  /*0640*/  EXIT ;  /* 0x000000000000794d */ /* 0x000fea0003800000 */
.L_x_0:
[----:B------:R-:W-:-:S00]  /*0650*/  BRA `(.L_x_0) ;  /* 0xfffffffc00fc7947 */ /* 0x000fc0000383ffff */
[----:B------:R-:W-:-:S00]  /*0660*/  NOP ;  /* 0x0000000000007918 */ /* 0x000fc00000000000 */
        /* <DEDUP_REMOVED lines=9> */
.L_x_1:


//--------------------- .nv.global.init           --------------------------
	.section	.nv.global.init,"aw",@progbits
.nv.global.init:
	.type		_$_str,@object
	.size		_$_str,(_$_str_$_2 - _$_str)
_$_str:
        /*0000*/ 	.byte	0x5f, 0x5f, 0x43, 0x55, 0x44, 0x41, 0x5f, 0x46, 0x54, 0x5a, 0x00
	.type		_$_str_$_2,@object
	.size		_$_str_$_2,(.L_1 - _$_str_$_2)
_$_str_$_2:
        /*000b*/ 	.byte	0x5f, 0x5f, 0x43, 0x55, 0x44, 0x41, 0x5f, 0x50, 0x52, 0x45, 0x43, 0x5f, 0x53, 0x51, 0x52, 0x54
        /*001b*/ 	.byte	0x00
.L_1:


//--------------------- .nv.constant0.triton_poi_fused__native_batch_norm_legit_no_training_add_convolution_rrelu_with_noise_functional_3 --------------------------
	.section	.nv.constant0.triton_poi_fused__native_batch_norm_legit_no_training_add_convolution_rrelu_with_noise_functional_3,"a",@progbits
	.sectionflags	@""
	.align	4
.nv.constant0.triton_poi_fused__native_batch_norm_legit_no_training_add_convolution_rrelu_with_noise_functional_3:
	.zero		604
